//
// Generated by NVIDIA NVVM Compiler
//
// Compiler Build ID: CL-36424714
// Cuda compilation tools, release 13.0, V13.0.88
// Based on NVVM 20.0.0
//

.version 9.0
.target sm_100
.address_size 64

	// .globl	_Z27modulateAndNormalize_kernelP6float2S0_jf

.visible .entry _Z27modulateAndNormalize_kernelP6float2S0_jf(
	.param .u64 .ptr .align 1 _Z27modulateAndNormalize_kernelP6float2S0_jf_param_0,
	.param .u64 .ptr .align 1 _Z27modulateAndNormalize_kernelP6float2S0_jf_param_1,
	.param .u32 _Z27modulateAndNormalize_kernelP6float2S0_jf_param_2,
	.param .f32 _Z27modulateAndNormalize_kernelP6float2S0_jf_param_3
)
{
	.reg .pred 	%p<3>;
	.reg .b32 	%r<11>;
	.reg .b32 	%f<13>;
	.reg .b64 	%rd<8>;

	ld.param.u64 	%rd3, [_Z27modulateAndNormalize_kernelP6float2S0_jf_param_0];
	ld.param.u64 	%rd4, [_Z27modulateAndNormalize_kernelP6float2S0_jf_param_1];
	ld.param.u32 	%r6, [_Z27modulateAndNormalize_kernelP6float2S0_jf_param_2];
	ld.param.f32 	%f1, [_Z27modulateAndNormalize_kernelP6float2S0_jf_param_3];
	mov.u32 	%r1, %ntid.x;
	mov.u32 	%r7, %ctaid.x;
	mov.u32 	%r8, %tid.x;
	mad.lo.s32 	%r10, %r1, %r7, %r8;
	setp.ge.u32 	%p1, %r10, %r6;
	@%p1 bra 	$L__BB0_3;
	mov.u32 	%r9, %nctaid.x;
	mul.lo.s32 	%r3, %r1, %r9;
	cvta.to.global.u64 	%rd1, %rd4;
	cvta.to.global.u64 	%rd2, %rd3;
$L__BB0_2:
	mul.wide.u32 	%rd5, %r10, 8;
	add.s64 	%rd6, %rd1, %rd5;
	ld.global.v2.f32 	{%f2, %f3}, [%rd6];
	add.s64 	%rd7, %rd2, %rd5;
	ld.global.v2.f32 	{%f4, %f5}, [%rd7];
	mul.f32 	%f6, %f2, %f4;
	mul.f32 	%f7, %f3, %f5;
	sub.f32 	%f8, %f6, %f7;
	mul.f32 	%f9, %f1, %f8;
	mul.f32 	%f10, %f2, %f5;
	fma.rn.f32 	%f11, %f3, %f4, %f10;
	mul.f32 	%f12, %f1, %f11;
	st.global.v2.f32 	[%rd7], {%f9, %f12};
	add.s32 	%r10, %r10, %r3;
	setp.lt.u32 	%p2, %r10, %r6;
	@%p2 bra 	$L__BB0_2;
$L__BB0_3:
	ret;

}


// ===== COMPILED SASS (sm_100) =====

	.target	sm_100

	.elftype	@"ET_EXEC"


//--------------------- .note.nv.tkinfo           --------------------------
	.section	.note.nv.tkinfo,"",@"SHT_NOTE"
	.sectionflags	@"SHF_NOTE_NV_TKINFO"
	.tkinfo
        /*0018*/ 	.word	0x00000002
        /*0030*/ 	.string	""
        /*0030*/ 	.string	"ptxas"
        /*0030*/ 	.string	"Cuda compilation tools, release 13.0, V13.0.88"
        /*0030*/ 	.string	"Build cuda_13.0.r13.0/compiler.36424714_0"
        /*0030*/ 	.string	"-arch sm_100 -m 64 "



//--------------------- .note.nv.cuinfo           --------------------------
	.section	.note.nv.cuinfo,"",@"SHT_NOTE"
	.sectionflags	@"SHF_NOTE_NV_CUINFO"
        /*0018*/ 	.short	0x0002
        /*001a*/ 	.short	0x0064
        /*001c*/ 	.short	0x0082
	.zero		2


//--------------------- .nv.info                  --------------------------
	.section	.nv.info,"",@"SHT_CUDA_INFO"
	.align	4


	//----- nvinfo : EIATTR_REGCOUNT
	.align		4
        /*0000*/ 	.byte	0x04, 0x2f
        /*0002*/ 	.short	(.L_1 - .L_0)
	.align		4
.L_0:
        /*0004*/ 	.word	index@(_Z27modulateAndNormalize_kernelP6float2S0_jf)
        /*0008*/ 	.word	0x00000010


	//----- nvinfo : EIATTR_FRAME_SIZE
	.align		4
.L_1:
        /*000c*/ 	.byte	0x04, 0x11
        /*000e*/ 	.short	(.L_3 - .L_2)
	.align		4
.L_2:
        /*0010*/ 	.word	index@(_Z27modulateAndNormalize_kernelP6float2S0_jf)
        /*0014*/ 	.word	0x00000000


	//----- nvinfo : EIATTR_MIN_STACK_SIZE
	.align		4
.L_3:
        /*0018*/ 	.byte	0x04, 0x12
        /*001a*/ 	.short	(.L_5 - .L_4)
	.align		4
.L_4:
        /*001c*/ 	.word	index@(_Z27modulateAndNormalize_kernelP6float2S0_jf)
        /*0020*/ 	.word	0x00000000
.L_5:


//--------------------- .nv.compat                --------------------------
	.section	.nv.compat,"",@"SHT_CUDA_COMPAT_INFO"
	.align	4
        /*0000*/ 	.byte	0x02, 0x09, 0x00, 0x00, 0x02, 0x02, 0x01, 0x00, 0x02, 0x05, 0x05, 0x00, 0x03, 0x07, 0x01, 0x01
        /*0010*/ 	.byte	0x02, 0x03, 0x00, 0x00, 0x02, 0x06, 0x01, 0x00, 0x04, 0x0b, 0x08, 0x00, 0x09, 0x00, 0x00, 0x00
        /*0020*/ 	.byte	0x00, 0x00, 0x00, 0x00


//--------------------- .nv.info._Z27modulateAndNormalize_kernelP6float2S0_jf --------------------------
	.section	.nv.info._Z27modulateAndNormalize_kernelP6float2S0_jf,"",@"SHT_CUDA_INFO"
	.sectionflags	@""
	.align	4


	//----- nvinfo : EIATTR_CUDA_API_VERSION
	.align		4
        /*0000*/ 	.byte	0x04, 0x37
        /*0002*/ 	.short	(.L_7 - .L_6)
.L_6:
        /*0004*/ 	.word	0x00000082


	//----- nvinfo : EIATTR_KPARAM_INFO
	.align		4
.L_7:
        /*0008*/ 	.byte	0x04, 0x17
        /*000a*/ 	.short	(.L_9 - .L_8)
.L_8:
        /*000c*/ 	.word	0x00000000
        /*0010*/ 	.short	0x0003
        /*0012*/ 	.short	0x0014
        /*0014*/ 	.byte	0x00, 0xf0, 0x11, 0x00


	//----- nvinfo : EIATTR_KPARAM_INFO
	.align		4
.L_9:
        /*0018*/ 	.byte	0x04, 0x17
        /*001a*/ 	.short	(.L_11 - .L_10)
.L_10:
        /*001c*/ 	.word	0x00000000
        /*0020*/ 	.short	0x0002
        /*0022*/ 	.short	0x0010
        /*0024*/ 	.byte	0x00, 0xf0, 0x11, 0x00


	//----- nvinfo : EIATTR_KPARAM_INFO
	.align		4
.L_11:
        /*0028*/ 	.byte	0x04, 0x17
        /*002a*/ 	.short	(.L_13 - .L_12)
.L_12:
        /*002c*/ 	.word	0x00000000
        /*0030*/ 	.short	0x0001
        /*0032*/ 	.short	0x0008
        /*0034*/ 	.byte	0x00, 0xf5, 0x21, 0x00


	//----- nvinfo : EIATTR_KPARAM_INFO
	.align		4
.L_13:
        /*0038*/ 	.byte	0x04, 0x17
        /*003a*/ 	.short	(.L_15 - .L_14)
.L_14:
        /*003c*/ 	.word	0x00000000
        /*0040*/ 	.short	0x0000
        /*0042*/ 	.short	0x0000
        /*0044*/ 	.byte	0x00, 0xf5, 0x21, 0x00


	//----- nvinfo : EIATTR_SPARSE_MMA_MASK
	.align		4
.L_15:
        /*0048*/ 	.byte	0x03, 0x50
        /*004a*/ 	.short	0x0000


	//----- nvinfo : EIATTR_MAXREG_COUNT
	.align		4
        /*004c*/ 	.byte	0x03, 0x1b
        /*004e*/ 	.short	0x00ff


	//----- nvinfo : EIATTR_MERCURY_ISA_VERSION
	.align		4
        /*0050*/ 	.byte	0x03, 0x5f
        /*0052*/ 	.short	0x0101


	//----- nvinfo : EIATTR_VRC_CTA_INIT_COUNT
	.align		4
        /*0054*/ 	.byte	0x02, 0x4a
	.zero		1
	.zero		1


	//----- nvinfo : EIATTR_EXIT_INSTR_OFFSETS
	.align		4
        /*0058*/ 	.byte	0x04, 0x1c
        /*005a*/ 	.short	(.L_17 - .L_16)


	//   ....[0]....
.L_16:
        /*005c*/ 	.word	0x00000070


	//   ....[1]....
        /*0060*/ 	.word	0x000001c0


	//----- nvinfo : EIATTR_CRS_STACK_SIZE
	.align		4
.L_17:
        /*0064*/ 	.byte	0x04, 0x1e
        /*0066*/ 	.short	(.L_19 - .L_18)
.L_18:
        /*0068*/ 	.word	0x00000000


	//----- nvinfo : EIATTR_CBANK_PARAM_SIZE
	.align		4
.L_19:
        /*006c*/ 	.byte	0x03, 0x19
        /*006e*/ 	.short	0x0018


	//----- nvinfo : EIATTR_PARAM_CBANK
	.align		4
        /*0070*/ 	.byte	0x04, 0x0a
        /*0072*/ 	.short	(.L_21 - .L_20)
	.align		4
.L_20:
        /*0074*/ 	.word	index@(.nv.constant0._Z27modulateAndNormalize_kernelP6float2S0_jf)
        /*0078*/ 	.short	0x0380
        /*007a*/ 	.short	0x0018


	//----- nvinfo : EIATTR_SW_WAR
	.align		4
.L_21:
        /*007c*/ 	.byte	0x04, 0x36
        /*007e*/ 	.short	(.L_23 - .L_22)
.L_22:
        /*0080*/ 	.word	0x00000008
.L_23:


//--------------------- .nv.callgraph             --------------------------
	.section	.nv.callgraph,"",@"SHT_CUDA_CALLGRAPH"
	.align	4
	.sectionentsize	8
	.align		4
        /*0000*/ 	.word	0x00000000
	.align		4
        /*0004*/ 	.word	0xffffffff
	.align		4
        /*0008*/ 	.word	0x00000000
	.align		4
        /*000c*/ 	.word	0xfffffffe
	.align		4
        /*0010*/ 	.word	0x00000000
	.align		4
        /*0014*/ 	.word	0xfffffffd
	.align		4
        /*0018*/ 	.word	0x00000000
	.align		4
        /*001c*/ 	.word	0xfffffffc


//--------------------- .text._Z27modulateAndNormalize_kernelP6float2S0_jf --------------------------
	.section	.text._Z27modulateAndNormalize_kernelP6float2S0_jf,"ax",@progbits
	.align	128
        .global         _Z27modulateAndNormalize_kernelP6float2S0_jf
        .type           _Z27modulateAndNormalize_kernelP6float2S0_jf,@function
        .size           _Z27modulateAndNormalize_kernelP6float2S0_jf,(.L_x_2 - _Z27modulateAndNormalize_kernelP6float2S0_jf)
        .other          _Z27modulateAndNormalize_kernelP6float2S0_jf,@"STO_CUDA_ENTRY STV_DEFAULT"
_Z27modulateAndNormalize_kernelP6float2S0_jf:
.text._Z27modulateAndNormalize_kernelP6float2S0_jf:
[----:B------:R-:W-:Y:S01]  /*0000*/  LDC R1, c[0x0][0x37c] ;  /* 0x0000df00ff017b82 */ /* 0x000fe20000000800 */
[----:B------:R-:W0:Y:S01]  /*0010*/  S2R R0, SR_CTAID.X ;  /* 0x0000000000007919 */ /* 0x000e220000002500 */
[----:B------:R-:W0:Y:S01]  /*0020*/  LDCU UR4, c[0x0][0x360] ;  /* 0x00006c00ff0477ac */ /* 0x000e220008000800 */
[----:B------:R-:W0:Y:S01]  /*0030*/  S2R R3, SR_TID.X ;  /* 0x0000000000037919 */ /* 0x000e220000002100 */
[----:B------:R-:W1:Y:S01]  /*0040*/  LDCU UR8, c[0x0][0x390] ;  /* 0x00007200ff0877ac */ /* 0x000e620008000800 */
[----:B0-----:R-:W-:-:S05]  /*0050*/  IMAD R0, R0, UR4, R3 ;  /* 0x0000000400007c24 */ /* 0x001fca000f8e0203 */
[----:B-1----:R-:W-:-:S13]  /*0060*/  ISETP.GE.U32.AND P0, PT, R0, UR8, PT ;  /* 0x0000000800007c0c */ /* 0x002fda000bf06070 */
[----:B------:R-:W-:Y:S05]  /*0070*/  @P0 EXIT ;  /* 0x000000000000094d */ /* 0x000fea0003800000 */
[----:B------:R-:W0:Y:S01]  /*0080*/  LDC.64 R8, c[0x0][0x380] ;  /* 0x0000e000ff087b82 */ /* 0x000e220000000a00 */
[----:B------:R-:W1:Y:S01]  /*0090*/  LDCU UR5, c[0x0][0x370] ;  /* 0x00006e00ff0577ac */ /* 0x000e620008000800 */
[----:B------:R-:W2:Y:S06]  /*00a0*/  LDCU.64 UR6, c[0x0][0x358] ;  /* 0x00006b00ff0677ac */ /* 0x000eac0008000a00 */
[----:B------:R-:W3:Y:S01]  /*00b0*/  LDC.64 R6, c[0x0][0x388] ;  /* 0x0000e200ff067b82 */ /* 0x000ee20000000a00 */
[----:B------:R-:W4:Y:S01]  /*00c0*/  LDCU UR9, c[0x0][0x394] ;  /* 0x00007280ff0977ac */ /* 0x000f220008000800 */
[----:B-1----:R-:W-:-:S12]  /*00d0*/  UIMAD UR4, UR4, UR5, URZ ;  /* 0x00000005040472a4 */ /* 0x002fd8000f8e02ff */
.L_x_0:
[----:B---3--:R-:W-:-:S04]  /*00e0*/  IMAD.WIDE.U32 R2, R0, 0x8, R6 ;  /* 0x0000000800027825 */ /* 0x008fc800078e0006 */
[C---:B01----:R-:W-:Y:S02]  /*00f0*/  IMAD.WIDE.U32 R4, R0.reuse, 0x8, R8 ;  /* 0x0000000800047825 */ /* 0x043fe400078e0008 */
[----:B--2---:R-:W2:Y:S04]  /*0100*/  LDG.E.64 R2, desc[UR6][R2.64] ;  /* 0x0000000602027981 */ /* 0x004ea8000c1e1b00 */
[----:B------:R-:W2:Y:S01]  /*0110*/  LDG.E.64 R10, desc[UR6][R4.64] ;  /* 0x00000006040a7981 */ /* 0x000ea2000c1e1b00 */
[----:B------:R-:W-:-:S04]  /*0120*/  IADD3 R0, PT, PT, R0, UR4, RZ ;  /* 0x0000000400007c10 */ /* 0x000fc8000fffe0ff */
[----:B------:R-:W-:Y:S01]  /*0130*/  ISETP.GE.U32.AND P0, PT, R0, UR8, PT ;  /* 0x0000000800007c0c */ /* 0x000fe2000bf06070 */
[-C--:B--2---:R-:W-:Y:S01]  /*0140*/  FMUL R13, R3, R11.reuse ;  /* 0x0000000b030d7220 */ /* 0x084fe20000400000 */
[----:B------:R-:W-:-:S03]  /*0150*/  FMUL R12, R2, R11 ;  /* 0x0000000b020c7220 */ /* 0x000fc60000400000 */
[-C--:B------:R-:W-:Y:S01]  /*0160*/  FFMA R13, R2, R10.reuse, -R13 ;  /* 0x0000000a020d7223 */ /* 0x080fe2000000080d */
[----:B------:R-:W-:-:S03]  /*0170*/  FFMA R11, R3, R10, R12 ;  /* 0x0000000a030b7223 */ /* 0x000fc6000000000c */
[----:B----4-:R-:W-:Y:S01]  /*0180*/  FMUL R10, R13, UR9 ;  /* 0x000000090d0a7c20 */ /* 0x010fe20008400000 */
[----:B------:R-:W-:-:S05]  /*0190*/  FMUL R11, R11, UR9 ;  /* 0x000000090b0b7c20 */ /* 0x000fca0008400000 */
[----:B------:R1:W-:Y:S01]  /*01a0*/  STG.E.64 desc[UR6][R4.64], R10 ;  /* 0x0000000a04007986 */ /* 0x0003e2000c101b06 */
[----:B------:R-:W-:Y:S05]  /*01b0*/  @!P0 BRA `(.L_x_0) ;  /* 0xfffffffc00c88947 */ /* 0x000fea000383ffff */
[----:B------:R-:W-:Y:S05]  /*01c0*/  EXIT ;  /* 0x000000000000794d */ /* 0x000fea0003800000 */
.L_x_1:
[----:B------:R-:W-:-:S00]  /*01d0*/  BRA `(.L_x_1) ;  /* 0xfffffffc00fc7947 */ /* 0x000fc0000383ffff */
[----:B------:R-:W-:-:S00]  /*01e0*/  NOP ;  /* 0x0000000000007918 */ /* 0x000fc00000000000 */
        /* <DEDUP_REMOVED lines=9> */
.L_x_2:


//--------------------- .nv.shared.reserved.0     --------------------------
	.section	.nv.shared.reserved.0,"aw",@nobits
	.weak		__nv_reservedSMEM_offset_0_alias
	.size		__nv_reservedSMEM_offset_0_alias, 0, 64
	.other		__nv_reservedSMEM_offset_0_alias,@"STO_CUDA_RESERVED_SHARED STV_DEFAULT"
__nv_reservedSMEM_offset_0_alias:
	.zero		0
	.zero		64


//--------------------- .nv.constant0._Z27modulateAndNormalize_kernelP6float2S0_jf --------------------------
	.section	.nv.constant0._Z27modulateAndNormalize_kernelP6float2S0_jf,"a",@progbits
	.sectionflags	@""
	.align	4
.nv.constant0._Z27modulateAndNormalize_kernelP6float2S0_jf:
	.zero		920


//--------------------- SYMBOLS --------------------------

	.type		.nv.reservedSmem.offset0,@object
	.size		.nv.reservedSmem.offset0,0x4
